//
// Generated by NVIDIA NVVM Compiler
//
// Compiler Build ID: CL-36424714
// Cuda compilation tools, release 13.0, V13.0.88
// Based on NVVM 20.0.0
//

.version 9.0
.target sm_100
.address_size 64

	// .globl	_Z7dkernelPiiS_

.visible .entry _Z7dkernelPiiS_(
	.param .u64 .ptr .align 1 _Z7dkernelPiiS__param_0,
	.param .u32 _Z7dkernelPiiS__param_1,
	.param .u64 .ptr .align 1 _Z7dkernelPiiS__param_2
)
{
	.reg .pred 	%p<7>;
	.reg .b32 	%r<44>;
	.reg .b64 	%rd<9>;

	ld.param.u64 	%rd3, [_Z7dkernelPiiS__param_0];
	ld.param.u32 	%r17, [_Z7dkernelPiiS__param_1];
	ld.param.u64 	%rd4, [_Z7dkernelPiiS__param_2];
	cvta.to.global.u64 	%rd1, %rd4;
	cvta.to.global.u64 	%rd2, %rd3;
	mov.b32 	%r18, 1;
	st.global.u32 	[%rd2], %r18;
	setp.lt.s32 	%p1, %r17, 2;
	@%p1 bra 	$L__BB0_8;
	ld.global.u32 	%r38, [%rd1];
	mov.b32 	%r37, 2;
$L__BB0_2:
	setp.lt.s32 	%p2, %r38, 1;
	mov.b32 	%r41, 0;
	@%p2 bra 	$L__BB0_5;
	mov.b32 	%r40, 0;
	mov.u32 	%r41, %r40;
$L__BB0_4:
	mul.wide.u32 	%rd5, %r40, 4;
	add.s64 	%rd6, %rd2, %rd5;
	ld.global.u32 	%r22, [%rd6];
	mad.lo.s32 	%r23, %r22, %r37, %r41;
	mul.hi.s32 	%r24, %r23, 1717986919;
	shr.u32 	%r25, %r24, 31;
	shr.s32 	%r26, %r24, 2;
	add.s32 	%r41, %r26, %r25;
	mul.lo.s32 	%r27, %r41, 10;
	sub.s32 	%r28, %r23, %r27;
	st.global.u32 	[%rd6], %r28;
	add.s32 	%r40, %r40, 1;
	ld.global.u32 	%r38, [%rd1];
	setp.lt.s32 	%p3, %r40, %r38;
	@%p3 bra 	$L__BB0_4;
$L__BB0_5:
	setp.eq.s32 	%p4, %r41, 0;
	@%p4 bra 	$L__BB0_7;
$L__BB0_6:
	mul.wide.s32 	%rd7, %r38, 4;
	add.s64 	%rd8, %rd2, %rd7;
	mul.hi.s32 	%r29, %r41, 1717986919;
	shr.u32 	%r30, %r29, 31;
	shr.s32 	%r31, %r29, 2;
	add.s32 	%r13, %r31, %r30;
	mul.lo.s32 	%r32, %r13, 10;
	sub.s32 	%r33, %r41, %r32;
	st.global.u32 	[%rd8], %r33;
	ld.global.u32 	%r34, [%rd1];
	add.s32 	%r38, %r34, 1;
	st.global.u32 	[%rd1], %r38;
	add.s32 	%r35, %r41, 9;
	setp.gt.u32 	%p5, %r35, 18;
	mov.u32 	%r41, %r13;
	@%p5 bra 	$L__BB0_6;
$L__BB0_7:
	add.s32 	%r16, %r37, 1;
	setp.ne.s32 	%p6, %r37, %r17;
	mov.u32 	%r37, %r16;
	@%p6 bra 	$L__BB0_2;
$L__BB0_8:
	ret;

}


// ===== COMPILED SASS (sm_100) =====

	.target	sm_100

	.elftype	@"ET_EXEC"


//--------------------- .note.nv.tkinfo           --------------------------
	.section	.note.nv.tkinfo,"",@"SHT_NOTE"
	.sectionflags	@"SHF_NOTE_NV_TKINFO"
	.tkinfo
        /*0018*/ 	.word	0x00000002
        /*0030*/ 	.string	""
        /*0030*/ 	.string	"ptxas"
        /*0030*/ 	.string	"Cuda compilation tools, release 13.0, V13.0.88"
        /*0030*/ 	.string	"Build cuda_13.0.r13.0/compiler.36424714_0"
        /*0030*/ 	.string	"-arch sm_100 -m 64 "



//--------------------- .note.nv.cuinfo           --------------------------
	.section	.note.nv.cuinfo,"",@"SHT_NOTE"
	.sectionflags	@"SHF_NOTE_NV_CUINFO"
        /*0018*/ 	.short	0x0002
        /*001a*/ 	.short	0x0064
        /*001c*/ 	.short	0x0082
	.zero		2


//--------------------- .nv.info                  --------------------------
	.section	.nv.info,"",@"SHT_CUDA_INFO"
	.align	4


	//----- nvinfo : EIATTR_REGCOUNT
	.align		4
        /*0000*/ 	.byte	0x04, 0x2f
        /*0002*/ 	.short	(.L_1 - .L_0)
	.align		4
.L_0:
        /*0004*/ 	.word	index@(_Z7dkernelPiiS_)
        /*0008*/ 	.word	0x00000010


	//----- nvinfo : EIATTR_FRAME_SIZE
	.align		4
.L_1:
        /*000c*/ 	.byte	0x04, 0x11
        /*000e*/ 	.short	(.L_3 - .L_2)
	.align		4
.L_2:
        /*0010*/ 	.word	index@(_Z7dkernelPiiS_)
        /*0014*/ 	.word	0x00000000


	//----- nvinfo : EIATTR_MIN_STACK_SIZE
	.align		4
.L_3:
        /*0018*/ 	.byte	0x04, 0x12
        /*001a*/ 	.short	(.L_5 - .L_4)
	.align		4
.L_4:
        /*001c*/ 	.word	index@(_Z7dkernelPiiS_)
        /*0020*/ 	.word	0x00000000
.L_5:


//--------------------- .nv.compat                --------------------------
	.section	.nv.compat,"",@"SHT_CUDA_COMPAT_INFO"
	.align	4
        /*0000*/ 	.byte	0x02, 0x09, 0x00, 0x00, 0x02, 0x02, 0x01, 0x00, 0x02, 0x05, 0x05, 0x00, 0x03, 0x07, 0x01, 0x01
        /*0010*/ 	.byte	0x02, 0x03, 0x00, 0x00, 0x02, 0x06, 0x01, 0x00, 0x04, 0x0b, 0x08, 0x00, 0x09, 0x00, 0x00, 0x00
        /*0020*/ 	.byte	0x00, 0x00, 0x00, 0x00


//--------------------- .nv.info._Z7dkernelPiiS_  --------------------------
	.section	.nv.info._Z7dkernelPiiS_,"",@"SHT_CUDA_INFO"
	.sectionflags	@""
	.align	4


	//----- nvinfo : EIATTR_CUDA_API_VERSION
	.align		4
        /*0000*/ 	.byte	0x04, 0x37
        /*0002*/ 	.short	(.L_7 - .L_6)
.L_6:
        /*0004*/ 	.word	0x00000082


	//----- nvinfo : EIATTR_KPARAM_INFO
	.align		4
.L_7:
        /*0008*/ 	.byte	0x04, 0x17
        /*000a*/ 	.short	(.L_9 - .L_8)
.L_8:
        /*000c*/ 	.word	0x00000000
        /*0010*/ 	.short	0x0002
        /*0012*/ 	.short	0x0010
        /*0014*/ 	.byte	0x00, 0xf5, 0x21, 0x00


	//----- nvinfo : EIATTR_KPARAM_INFO
	.align		4
.L_9:
        /*0018*/ 	.byte	0x04, 0x17
        /*001a*/ 	.short	(.L_11 - .L_10)
.L_10:
        /*001c*/ 	.word	0x00000000
        /*0020*/ 	.short	0x0001
        /*0022*/ 	.short	0x0008
        /*0024*/ 	.byte	0x00, 0xf0, 0x11, 0x00


	//----- nvinfo : EIATTR_KPARAM_INFO
	.align		4
.L_11:
        /*0028*/ 	.byte	0x04, 0x17
        /*002a*/ 	.short	(.L_13 - .L_12)
.L_12:
        /*002c*/ 	.word	0x00000000
        /*0030*/ 	.short	0x0000
        /*0032*/ 	.short	0x0000
        /*0034*/ 	.byte	0x00, 0xf5, 0x21, 0x00


	//----- nvinfo : EIATTR_SPARSE_MMA_MASK
	.align		4
.L_13:
        /*0038*/ 	.byte	0x03, 0x50
        /*003a*/ 	.short	0x0000


	//----- nvinfo : EIATTR_MAXREG_COUNT
	.align		4
        /*003c*/ 	.byte	0x03, 0x1b
        /*003e*/ 	.short	0x00ff


	//----- nvinfo : EIATTR_MERCURY_ISA_VERSION
	.align		4
        /*0040*/ 	.byte	0x03, 0x5f
        /*0042*/ 	.short	0x0101


	//----- nvinfo : EIATTR_VRC_CTA_INIT_COUNT
	.align		4
        /*0044*/ 	.byte	0x02, 0x4a
	.zero		1
	.zero		1


	//----- nvinfo : EIATTR_EXIT_INSTR_OFFSETS
	.align		4
        /*0048*/ 	.byte	0x04, 0x1c
        /*004a*/ 	.short	(.L_15 - .L_14)


	//   ....[0]....
.L_14:
        /*004c*/ 	.word	0x00000070


	//   ....[1]....
        /*0050*/ 	.word	0x00000350


	//----- nvinfo : EIATTR_CBANK_PARAM_SIZE
	.align		4
.L_15:
        /*0054*/ 	.byte	0x03, 0x19
        /*0056*/ 	.short	0x0018


	//----- nvinfo : EIATTR_PARAM_CBANK
	.align		4
        /*0058*/ 	.byte	0x04, 0x0a
        /*005a*/ 	.short	(.L_17 - .L_16)
	.align		4
.L_16:
        /*005c*/ 	.word	index@(.nv.constant0._Z7dkernelPiiS_)
        /*0060*/ 	.short	0x0380
        /*0062*/ 	.short	0x0018


	//----- nvinfo : EIATTR_SW_WAR
	.align		4
.L_17:
        /*0064*/ 	.byte	0x04, 0x36
        /*0066*/ 	.short	(.L_19 - .L_18)
.L_18:
        /*0068*/ 	.word	0x00000008
.L_19:


//--------------------- .nv.callgraph             --------------------------
	.section	.nv.callgraph,"",@"SHT_CUDA_CALLGRAPH"
	.align	4
	.sectionentsize	8
	.align		4
        /*0000*/ 	.word	0x00000000
	.align		4
        /*0004*/ 	.word	0xffffffff
	.align		4
        /*0008*/ 	.word	0x00000000
	.align		4
        /*000c*/ 	.word	0xfffffffe
	.align		4
        /*0010*/ 	.word	0x00000000
	.align		4
        /*0014*/ 	.word	0xfffffffd
	.align		4
        /*0018*/ 	.word	0x00000000
	.align		4
        /*001c*/ 	.word	0xfffffffc


//--------------------- .text._Z7dkernelPiiS_     --------------------------
	.section	.text._Z7dkernelPiiS_,"ax",@progbits
	.align	128
        .global         _Z7dkernelPiiS_
        .type           _Z7dkernelPiiS_,@function
        .size           _Z7dkernelPiiS_,(.L_x_6 - _Z7dkernelPiiS_)
        .other          _Z7dkernelPiiS_,@"STO_CUDA_ENTRY STV_DEFAULT"
_Z7dkernelPiiS_:
.text._Z7dkernelPiiS_:
[----:B------:R-:W-:Y:S08]  /*0000*/  LDC R1, c[0x0][0x37c] ;  /* 0x0000df00ff017b82 */ /* 0x000ff00000000800 */
[----:B------:R-:W0:Y:S01]  /*0010*/  LDC R0, c[0x0][0x388] ;  /* 0x0000e200ff007b82 */ /* 0x000e220000000800 */
[----:B------:R-:W1:Y:S01]  /*0020*/  LDCU.64 UR6, c[0x0][0x358] ;  /* 0x00006b00ff0677ac */ /* 0x000e620008000a00 */
[----:B------:R-:W-:-:S06]  /*0030*/  IMAD.MOV.U32 R5, RZ, RZ, 0x1 ;  /* 0x00000001ff057424 */ /* 0x000fcc00078e00ff */
[----:B------:R-:W1:Y:S01]  /*0040*/  LDC.64 R2, c[0x0][0x380] ;  /* 0x0000e000ff027b82 */ /* 0x000e620000000a00 */
[----:B0-----:R-:W-:Y:S01]  /*0050*/  ISETP.GE.AND P0, PT, R0, 0x2, PT ;  /* 0x000000020000780c */ /* 0x001fe20003f06270 */
[----:B-1----:R0:W-:-:S12]  /*0060*/  STG.E desc[UR6][R2.64], R5 ;  /* 0x0000000502007986 */ /* 0x0021d8000c101906 */
[----:B------:R-:W-:Y:S05]  /*0070*/  @!P0 EXIT ;  /* 0x000000000000894d */ /* 0x000fea0003800000 */
[----:B0-----:R-:W0:Y:S02]  /*0080*/  LDC.64 R2, c[0x0][0x390] ;  /* 0x0000e400ff027b82 */ /* 0x001e240000000a00 */
[----:B0-----:R0:W5:Y:S01]  /*0090*/  LDG.E R9, desc[UR6][R2.64] ;  /* 0x0000000602097981 */ /* 0x001162000c1e1900 */
[----:B------:R-:W-:-:S05]  /*00a0*/  UMOV UR4, 0x2 ;  /* 0x0000000200047882 */ /* 0x000fca0000000000 */
.L_x_4:
[----:B-----5:R-:W-:Y:S01]  /*00b0*/  ISETP.GE.AND P0, PT, R9, 0x1, PT ;  /* 0x000000010900780c */ /* 0x020fe20003f06270 */
[----:B------:R-:W-:-:S12]  /*00c0*/  HFMA2 R0, -RZ, RZ, 0, 0 ;  /* 0x00000000ff007431 */ /* 0x000fd800000001ff */
[----:B---3--:R-:W-:Y:S05]  /*00d0*/  @!P0 BRA `(.L_x_0) ;  /* 0x0000000000448947 */ /* 0x008fea0003800000 */
[----:B------:R-:W1:Y:S01]  /*00e0*/  LDC.64 R6, c[0x0][0x390] ;  /* 0x0000e400ff067b82 */ /* 0x000e620000000a00 */
[----:B------:R-:W-:Y:S01]  /*00f0*/  IMAD.MOV.U32 R9, RZ, RZ, RZ ;  /* 0x000000ffff097224 */ /* 0x000fe200078e00ff */
[----:B------:R-:W-:-:S06]  /*0100*/  MOV R0, RZ ;  /* 0x000000ff00007202 */ /* 0x000fcc0000000f00 */
[----:B------:R-:W2:Y:S02]  /*0110*/  LDC.64 R4, c[0x0][0x380] ;  /* 0x0000e000ff047b82 */ /* 0x000ea40000000a00 */
.L_x_1:
[----:B0-2---:R-:W-:-:S05]  /*0120*/  IMAD.WIDE.U32 R2, R9, 0x4, R4 ;  /* 0x0000000409027825 */ /* 0x005fca00078e0004 */
[----:B------:R-:W2:Y:S02]  /*0130*/  LDG.E R11, desc[UR6][R2.64] ;  /* 0x00000006020b7981 */ /* 0x000ea4000c1e1900 */
[----:B--2---:R-:W-:-:S04]  /*0140*/  IMAD R11, R11, UR4, R0 ;  /* 0x000000040b0b7c24 */ /* 0x004fc8000f8e0200 */
[----:B------:R-:W-:-:S05]  /*0150*/  IMAD.HI R0, R11, 0x66666667, RZ ;  /* 0x666666670b007827 */ /* 0x000fca00078e02ff */
[----:B------:R-:W-:-:S04]  /*0160*/  SHF.R.U32.HI R13, RZ, 0x1f, R0 ;  /* 0x0000001fff0d7819 */ /* 0x000fc80000011600 */
[----:B------:R-:W-:-:S05]  /*0170*/  LEA.HI.SX32 R0, R0, R13, 0x1e ;  /* 0x0000000d00007211 */ /* 0x000fca00078ff2ff */
[----:B------:R-:W-:-:S05]  /*0180*/  IMAD R11, R0, -0xa, R11 ;  /* 0xfffffff6000b7824 */ /* 0x000fca00078e020b */
[----:B------:R3:W-:Y:S04]  /*0190*/  STG.E desc[UR6][R2.64], R11 ;  /* 0x0000000b02007986 */ /* 0x0007e8000c101906 */
[----:B-1----:R-:W2:Y:S01]  /*01a0*/  LDG.E R8, desc[UR6][R6.64] ;  /* 0x0000000606087981 */ /* 0x002ea2000c1e1900 */
[----:B------:R-:W-:-:S05]  /*01b0*/  VIADD R9, R9, 0x1 ;  /* 0x0000000109097836 */ /* 0x000fca0000000000 */
[----:B--2---:R-:W-:-:S13]  /*01c0*/  ISETP.GE.AND P0, PT, R9, R8, PT ;  /* 0x000000080900720c */ /* 0x004fda0003f06270 */
[----:B---3--:R-:W-:Y:S05]  /*01d0*/  @!P0 BRA `(.L_x_1) ;  /* 0xfffffffc00d08947 */ /* 0x008fea000383ffff */
[----:B------:R-:W-:-:S07]  /*01e0*/  MOV R9, R8 ;  /* 0x0000000800097202 */ /* 0x000fce0000000f00 */
.L_x_0:
[----:B------:R-:W-:-:S13]  /*01f0*/  ISETP.NE.AND P0, PT, R0, RZ, PT ;  /* 0x000000ff0000720c */ /* 0x000fda0003f05270 */
[----:B------:R-:W-:Y:S05]  /*0200*/  @!P0 BRA `(.L_x_2) ;  /* 0x00000000003c8947 */ /* 0x000fea0003800000 */
[----:B------:R-:W1:Y:S08]  /*0210*/  LDC.64 R4, c[0x0][0x390] ;  /* 0x0000e400ff047b82 */ /* 0x000e700000000a00 */
[----:B------:R-:W2:Y:S02]  /*0220*/  LDC.64 R6, c[0x0][0x380] ;  /* 0x0000e000ff067b82 */ /* 0x000ea40000000a00 */
.L_x_3:
[----:B0--3--:R-:W-:-:S05]  /*0230*/  IMAD.HI R2, R0, 0x66666667, RZ ;  /* 0x6666666700027827 */ /* 0x009fca00078e02ff */
[----:B------:R-:W-:-:S04]  /*0240*/  SHF.R.U32.HI R3, RZ, 0x1f, R2 ;  /* 0x0000001fff037819 */ /* 0x000fc80000011602 */
[----:B------:R-:W-:Y:S01]  /*0250*/  LEA.HI.SX32 R11, R2, R3, 0x1e ;  /* 0x00000003020b7211 */ /* 0x000fe200078ff2ff */
[----:B--2---:R-:W-:-:S04]  /*0260*/  IMAD.WIDE R2, R9, 0x4, R6 ;  /* 0x0000000409027825 */ /* 0x004fc800078e0206 */
[----:B------:R-:W-:-:S05]  /*0270*/  IMAD R13, R11, -0xa, R0 ;  /* 0xfffffff60b0d7824 */ /* 0x000fca00078e0200 */
[----:B------:R3:W-:Y:S04]  /*0280*/  STG.E desc[UR6][R2.64], R13 ;  /* 0x0000000d02007986 */ /* 0x0007e8000c101906 */
[----:B-1----:R-:W2:Y:S01]  /*0290*/  LDG.E R9, desc[UR6][R4.64] ;  /* 0x0000000604097981 */ /* 0x002ea2000c1e1900 */
[----:B------:R-:W-:-:S04]  /*02a0*/  IADD3 R0, PT, PT, R0, 0x9, RZ ;  /* 0x0000000900007810 */ /* 0x000fc80007ffe0ff */
[----:B------:R-:W-:Y:S01]  /*02b0*/  ISETP.GT.U32.AND P0, PT, R0, 0x12, PT ;  /* 0x000000120000780c */ /* 0x000fe20003f04070 */
[----:B------:R-:W-:Y:S02]  /*02c0*/  IMAD.MOV.U32 R0, RZ, RZ, R11 ;  /* 0x000000ffff007224 */ /* 0x000fe400078e000b */
[----:B--2---:R-:W-:-:S05]  /*02d0*/  VIADD R9, R9, 0x1 ;  /* 0x0000000109097836 */ /* 0x004fca0000000000 */
[----:B------:R3:W-:Y:S05]  /*02e0*/  STG.E desc[UR6][R4.64], R9 ;  /* 0x0000000904007986 */ /* 0x0007ea000c101906 */
[----:B------:R-:W-:Y:S05]  /*02f0*/  @P0 BRA `(.L_x_3) ;  /* 0xfffffffc00cc0947 */ /* 0x000fea000383ffff */
.L_x_2:
[----:B------:R-:W1:Y:S01]  /*0300*/  LDCU UR8, c[0x0][0x388] ;  /* 0x00007100ff0877ac */ /* 0x000e620008000800 */
[----:B------:R-:W-:Y:S02]  /*0310*/  UIADD3 UR5, UPT, UPT, UR4, 0x1, URZ ;  /* 0x0000000104057890 */ /* 0x000fe4000fffe0ff */
[----:B-1----:R-:W-:-:S05]  /*0320*/  UISETP.NE.AND UP0, UPT, UR4, UR8, UPT ;  /* 0x000000080400728c */ /* 0x002fca000bf05270 */
[----:B------:R-:W-:-:S04]  /*0330*/  UMOV UR4, UR5 ;  /* 0x0000000500047c82 */ /* 0x000fc80008000000 */
[----:B------:R-:W-:Y:S05]  /*0340*/  BRA.U UP0, `(.L_x_4) ;  /* 0xfffffffd00587547 */ /* 0x000fea000b83ffff */
[----:B------:R-:W-:Y:S05]  /*0350*/  EXIT ;  /* 0x000000000000794d */ /* 0x000fea0003800000 */
.L_x_5:
[----:B------:R-:W-:-:S00]  /*0360*/  BRA `(.L_x_5) ;  /* 0xfffffffc00fc7947 */ /* 0x000fc0000383ffff */
[----:B------:R-:W-:-:S00]  /*0370*/  NOP ;  /* 0x0000000000007918 */ /* 0x000fc00000000000 */
        /* <DEDUP_REMOVED lines=8> */
.L_x_6:


//--------------------- .nv.shared.reserved.0     --------------------------
	.section	.nv.shared.reserved.0,"aw",@nobits
	.weak		__nv_reservedSMEM_offset_0_alias
	.size		__nv_reservedSMEM_offset_0_alias, 0, 64
	.other		__nv_reservedSMEM_offset_0_alias,@"STO_CUDA_RESERVED_SHARED STV_DEFAULT"
__nv_reservedSMEM_offset_0_alias:
	.zero		0
	.zero		64


//--------------------- .nv.constant0._Z7dkernelPiiS_ --------------------------
	.section	.nv.constant0._Z7dkernelPiiS_,"a",@progbits
	.sectionflags	@""
	.align	4
.nv.constant0._Z7dkernelPiiS_:
	.zero		920


//--------------------- SYMBOLS --------------------------

	.type		.nv.reservedSmem.offset0,@object
	.size		.nv.reservedSmem.offset0,0x4
